//
// Generated by NVIDIA NVVM Compiler
//
// Compiler Build ID: CL-36424714
// Cuda compilation tools, release 13.0, V13.0.88
// Based on NVVM 20.0.0
//

.version 9.0
.target sm_100
.address_size 64

	// .globl	_Z24compute_histogram_kernelPfiff

.visible .entry _Z24compute_histogram_kernelPfiff(
	.param .u64 .ptr .align 1 _Z24compute_histogram_kernelPfiff_param_0,
	.param .u32 _Z24compute_histogram_kernelPfiff_param_1,
	.param .f32 _Z24compute_histogram_kernelPfiff_param_2,
	.param .f32 _Z24compute_histogram_kernelPfiff_param_3
)
{
	.reg .pred 	%p<2>;
	.reg .b32 	%r<6>;
	.reg .b32 	%f<8>;
	.reg .b64 	%rd<5>;

	ld.param.u64 	%rd1, [_Z24compute_histogram_kernelPfiff_param_0];
	ld.param.u32 	%r2, [_Z24compute_histogram_kernelPfiff_param_1];
	ld.param.f32 	%f1, [_Z24compute_histogram_kernelPfiff_param_2];
	ld.param.f32 	%f2, [_Z24compute_histogram_kernelPfiff_param_3];
	mov.u32 	%r3, %ctaid.x;
	mov.u32 	%r4, %ntid.x;
	mov.u32 	%r5, %tid.x;
	mad.lo.s32 	%r1, %r3, %r4, %r5;
	setp.gt.s32 	%p1, %r1, %r2;
	@%p1 bra 	$L__BB0_2;
	cvta.to.global.u64 	%rd2, %rd1;
	sub.f32 	%f3, %f2, %f1;
	cvt.rn.f32.s32 	%f4, %r2;
	div.rn.f32 	%f5, %f3, %f4;
	cvt.rn.f32.s32 	%f6, %r1;
	fma.rn.f32 	%f7, %f5, %f6, %f1;
	mul.wide.s32 	%rd3, %r1, 4;
	add.s64 	%rd4, %rd2, %rd3;
	st.global.f32 	[%rd4], %f7;
$L__BB0_2:
	ret;

}


// ===== COMPILED SASS (sm_100) =====

	.target	sm_100

	.elftype	@"ET_EXEC"


//--------------------- .note.nv.tkinfo           --------------------------
	.section	.note.nv.tkinfo,"",@"SHT_NOTE"
	.sectionflags	@"SHF_NOTE_NV_TKINFO"
	.tkinfo
        /*0018*/ 	.word	0x00000002
        /*0030*/ 	.string	""
        /*0030*/ 	.string	"ptxas"
        /*0030*/ 	.string	"Cuda compilation tools, release 13.0, V13.0.88"
        /*0030*/ 	.string	"Build cuda_13.0.r13.0/compiler.36424714_0"
        /*0030*/ 	.string	"-arch sm_100 -m 64 "



//--------------------- .note.nv.cuinfo           --------------------------
	.section	.note.nv.cuinfo,"",@"SHT_NOTE"
	.sectionflags	@"SHF_NOTE_NV_CUINFO"
        /*0018*/ 	.short	0x0002
        /*001a*/ 	.short	0x0064
        /*001c*/ 	.short	0x0082
	.zero		2


//--------------------- .nv.info                  --------------------------
	.section	.nv.info,"",@"SHT_CUDA_INFO"
	.align	4


	//----- nvinfo : EIATTR_REGCOUNT
	.align		4
        /*0000*/ 	.byte	0x04, 0x2f
        /*0002*/ 	.short	(.L_1 - .L_0)
	.align		4
.L_0:
        /*0004*/ 	.word	index@(_Z24compute_histogram_kernelPfiff)
        /*0008*/ 	.word	0x00000010


	//----- nvinfo : EIATTR_FRAME_SIZE
	.align		4
.L_1:
        /*000c*/ 	.byte	0x04, 0x11
        /*000e*/ 	.short	(.L_3 - .L_2)
	.align		4
.L_2:
        /*0010*/ 	.word	index@($__internal_0_$__cuda_sm3x_div_rn_noftz_f32_slowpath)
        /*0014*/ 	.word	0x00000000


	//----- nvinfo : EIATTR_FRAME_SIZE
	.align		4
.L_3:
        /*0018*/ 	.byte	0x04, 0x11
        /*001a*/ 	.short	(.L_5 - .L_4)
	.align		4
.L_4:
        /*001c*/ 	.word	index@(_Z24compute_histogram_kernelPfiff)
        /*0020*/ 	.word	0x00000000


	//----- nvinfo : EIATTR_MIN_STACK_SIZE
	.align		4
.L_5:
        /*0024*/ 	.byte	0x04, 0x12
        /*0026*/ 	.short	(.L_7 - .L_6)
	.align		4
.L_6:
        /*0028*/ 	.word	index@(_Z24compute_histogram_kernelPfiff)
        /*002c*/ 	.word	0x00000000
.L_7:


//--------------------- .nv.compat                --------------------------
	.section	.nv.compat,"",@"SHT_CUDA_COMPAT_INFO"
	.align	4
        /*0000*/ 	.byte	0x02, 0x09, 0x00, 0x00, 0x02, 0x02, 0x01, 0x00, 0x02, 0x05, 0x05, 0x00, 0x03, 0x07, 0x01, 0x01
        /*0010*/ 	.byte	0x02, 0x03, 0x00, 0x00, 0x02, 0x06, 0x01, 0x00, 0x04, 0x0b, 0x08, 0x00, 0x01, 0x00, 0x00, 0x00
        /*0020*/ 	.byte	0x00, 0x00, 0x00, 0x00


//--------------------- .nv.info._Z24compute_histogram_kernelPfiff --------------------------
	.section	.nv.info._Z24compute_histogram_kernelPfiff,"",@"SHT_CUDA_INFO"
	.sectionflags	@""
	.align	4


	//----- nvinfo : EIATTR_CUDA_API_VERSION
	.align		4
        /*0000*/ 	.byte	0x04, 0x37
        /*0002*/ 	.short	(.L_9 - .L_8)
.L_8:
        /*0004*/ 	.word	0x00000082


	//----- nvinfo : EIATTR_KPARAM_INFO
	.align		4
.L_9:
        /*0008*/ 	.byte	0x04, 0x17
        /*000a*/ 	.short	(.L_11 - .L_10)
.L_10:
        /*000c*/ 	.word	0x00000000
        /*0010*/ 	.short	0x0003
        /*0012*/ 	.short	0x0010
        /*0014*/ 	.byte	0x00, 0xf0, 0x11, 0x00


	//----- nvinfo : EIATTR_KPARAM_INFO
	.align		4
.L_11:
        /*0018*/ 	.byte	0x04, 0x17
        /*001a*/ 	.short	(.L_13 - .L_12)
.L_12:
        /*001c*/ 	.word	0x00000000
        /*0020*/ 	.short	0x0002
        /*0022*/ 	.short	0x000c
        /*0024*/ 	.byte	0x00, 0xf0, 0x11, 0x00


	//----- nvinfo : EIATTR_KPARAM_INFO
	.align		4
.L_13:
        /*0028*/ 	.byte	0x04, 0x17
        /*002a*/ 	.short	(.L_15 - .L_14)
.L_14:
        /*002c*/ 	.word	0x00000000
        /*0030*/ 	.short	0x0001
        /*0032*/ 	.short	0x0008
        /*0034*/ 	.byte	0x00, 0xf0, 0x11, 0x00


	//----- nvinfo : EIATTR_KPARAM_INFO
	.align		4
.L_15:
        /*0038*/ 	.byte	0x04, 0x17
        /*003a*/ 	.short	(.L_17 - .L_16)
.L_16:
        /*003c*/ 	.word	0x00000000
        /*0040*/ 	.short	0x0000
        /*0042*/ 	.short	0x0000
        /*0044*/ 	.byte	0x00, 0xf5, 0x21, 0x00


	//----- nvinfo : EIATTR_SPARSE_MMA_MASK
	.align		4
.L_17:
        /*0048*/ 	.byte	0x03, 0x50
        /*004a*/ 	.short	0x0000


	//----- nvinfo : EIATTR_MAXREG_COUNT
	.align		4
        /*004c*/ 	.byte	0x03, 0x1b
        /*004e*/ 	.short	0x00ff


	//----- nvinfo : EIATTR_MERCURY_ISA_VERSION
	.align		4
        /*0050*/ 	.byte	0x03, 0x5f
        /*0052*/ 	.short	0x0101


	//----- nvinfo : EIATTR_VRC_CTA_INIT_COUNT
	.align		4
        /*0054*/ 	.byte	0x02, 0x4a
	.zero		1
	.zero		1


	//----- nvinfo : EIATTR_EXIT_INSTR_OFFSETS
	.align		4
        /*0058*/ 	.byte	0x04, 0x1c
        /*005a*/ 	.short	(.L_19 - .L_18)


	//   ....[0]....
.L_18:
        /*005c*/ 	.word	0x00000070


	//   ....[1]....
        /*0060*/ 	.word	0x000001e0


	//----- nvinfo : EIATTR_CRS_STACK_SIZE
	.align		4
.L_19:
        /*0064*/ 	.byte	0x04, 0x1e
        /*0066*/ 	.short	(.L_21 - .L_20)
.L_20:
        /*0068*/ 	.word	0x00000000


	//----- nvinfo : EIATTR_CBANK_PARAM_SIZE
	.align		4
.L_21:
        /*006c*/ 	.byte	0x03, 0x19
        /*006e*/ 	.short	0x0014


	//----- nvinfo : EIATTR_PARAM_CBANK
	.align		4
        /*0070*/ 	.byte	0x04, 0x0a
        /*0072*/ 	.short	(.L_23 - .L_22)
	.align		4
.L_22:
        /*0074*/ 	.word	index@(.nv.constant0._Z24compute_histogram_kernelPfiff)
        /*0078*/ 	.short	0x0380
        /*007a*/ 	.short	0x0014


	//----- nvinfo : EIATTR_SW_WAR
	.align		4
.L_23:
        /*007c*/ 	.byte	0x04, 0x36
        /*007e*/ 	.short	(.L_25 - .L_24)
.L_24:
        /*0080*/ 	.word	0x00000008
.L_25:


//--------------------- .nv.callgraph             --------------------------
	.section	.nv.callgraph,"",@"SHT_CUDA_CALLGRAPH"
	.align	4
	.sectionentsize	8
	.align		4
        /*0000*/ 	.word	0x00000000
	.align		4
        /*0004*/ 	.word	0xffffffff
	.align		4
        /*0008*/ 	.word	0x00000000
	.align		4
        /*000c*/ 	.word	0xfffffffe
	.align		4
        /*0010*/ 	.word	0x00000000
	.align		4
        /*0014*/ 	.word	0xfffffffd
	.align		4
        /*0018*/ 	.word	0x00000000
	.align		4
        /*001c*/ 	.word	0xfffffffc


//--------------------- .text._Z24compute_histogram_kernelPfiff --------------------------
	.section	.text._Z24compute_histogram_kernelPfiff,"ax",@progbits
	.align	128
        .global         _Z24compute_histogram_kernelPfiff
        .type           _Z24compute_histogram_kernelPfiff,@function
        .size           _Z24compute_histogram_kernelPfiff,(.L_x_10 - _Z24compute_histogram_kernelPfiff)
        .other          _Z24compute_histogram_kernelPfiff,@"STO_CUDA_ENTRY STV_DEFAULT"
_Z24compute_histogram_kernelPfiff:
.text._Z24compute_histogram_kernelPfiff:
[----:B------:R-:W-:Y:S01]  /*0000*/  LDC R1, c[0x0][0x37c] ;  /* 0x0000df00ff017b82 */ /* 0x000fe20000000800 */
[----:B------:R-:W0:Y:S07]  /*0010*/  S2R R3, SR_TID.X ;  /* 0x0000000000037919 */ /* 0x000e2e0000002100 */
[----:B------:R-:W0:Y:S01]  /*0020*/  S2UR UR4, SR_CTAID.X ;  /* 0x00000000000479c3 */ /* 0x000e220000002500 */
[----:B------:R-:W1:Y:S07]  /*0030*/  LDCU UR5, c[0x0][0x388] ;  /* 0x00007100ff0577ac */ /* 0x000e6e0008000800 */
[----:B------:R-:W0:Y:S02]  /*0040*/  LDC R2, c[0x0][0x360] ;  /* 0x0000d800ff027b82 */ /* 0x000e240000000800 */
[----:B0-----:R-:W-:-:S05]  /*0050*/  IMAD R2, R2, UR4, R3 ;  /* 0x0000000402027c24 */ /* 0x001fca000f8e0203 */
[----:B-1----:R-:W-:-:S13]  /*0060*/  ISETP.GT.AND P0, PT, R2, UR5, PT ;  /* 0x0000000502007c0c */ /* 0x002fda000bf04270 */
[----:B------:R-:W-:Y:S05]  /*0070*/  @P0 EXIT ;  /* 0x000000000000094d */ /* 0x000fea0003800000 */
[----:B------:R-:W0:Y:S01]  /*0080*/  LDC R0, c[0x0][0x38c] ;  /* 0x0000e300ff007b82 */ /* 0x000e220000000800 */
[----:B------:R-:W0:Y:S01]  /*0090*/  LDCU UR4, c[0x0][0x390] ;  /* 0x00007200ff0477ac */ /* 0x000e220008000800 */
[----:B------:R-:W-:-:S04]  /*00a0*/  I2FP.F32.S32 R3, UR5 ;  /* 0x0000000500037c45 */ /* 0x000fc80008201400 */
[----:B------:R-:W1:Y:S02]  /*00b0*/  MUFU.RCP R4, R3 ;  /* 0x0000000300047308 */ /* 0x000e640000001000 */
[----:B-1----:R-:W-:Y:S01]  /*00c0*/  FFMA R5, -R3, R4, 1 ;  /* 0x3f80000003057423 */ /* 0x002fe20000000104 */
[----:B0-----:R-:W-:Y:S01]  /*00d0*/  FADD R0, -R0, UR4 ;  /* 0x0000000400007e21 */ /* 0x001fe20008000100 */
[----:B------:R-:W0:Y:S02]  /*00e0*/  LDCU.64 UR4, c[0x0][0x358] ;  /* 0x00006b00ff0477ac */ /* 0x000e240008000a00 */
[----:B------:R-:W-:Y:S02]  /*00f0*/  FFMA R5, R4, R5, R4 ;  /* 0x0000000504057223 */ /* 0x000fe40000000004 */
[----:B------:R-:W1:Y:S02]  /*0100*/  FCHK P0, R0, R3 ;  /* 0x0000000300007302 */ /* 0x000e640000000000 */
[----:B------:R-:W-:-:S04]  /*0110*/  FFMA R4, R0, R5, RZ ;  /* 0x0000000500047223 */ /* 0x000fc800000000ff */
[----:B------:R-:W-:-:S04]  /*0120*/  FFMA R6, -R3, R4, R0 ;  /* 0x0000000403067223 */ /* 0x000fc80000000100 */
[----:B------:R-:W-:Y:S01]  /*0130*/  FFMA R6, R5, R6, R4 ;  /* 0x0000000605067223 */ /* 0x000fe20000000004 */
[----:B01----:R-:W-:Y:S06]  /*0140*/  @!P0 BRA `(.L_x_0) ;  /* 0x00000000000c8947 */ /* 0x003fec0003800000 */
[----:B------:R-:W-:-:S07]  /*0150*/  MOV R4, 0x170 ;  /* 0x0000017000047802 */ /* 0x000fce0000000f00 */
[----:B------:R-:W-:Y:S05]  /*0160*/  CALL.REL.NOINC `($__internal_0_$__cuda_sm3x_div_rn_noftz_f32_slowpath) ;  /* 0x0000000000207944 */ /* 0x000fea0003c00000 */
[----:B------:R-:W-:-:S07]  /*0170*/  IMAD.MOV.U32 R6, RZ, RZ, R0 ;  /* 0x000000ffff067224 */ /* 0x000fce00078e0000 */
.L_x_0:
[----:B------:R-:W0:Y:S01]  /*0180*/  LDC.64 R4, c[0x0][0x380] ;  /* 0x0000e000ff047b82 */ /* 0x000e220000000a00 */
[----:B------:R-:W1:Y:S01]  /*0190*/  LDCU UR6, c[0x0][0x38c] ;  /* 0x00007180ff0677ac */ /* 0x000e620008000800 */
[----:B------:R-:W-:-:S05]  /*01a0*/  I2FP.F32.S32 R3, R2 ;  /* 0x0000000200037245 */ /* 0x000fca0000201400 */
[----:B-1----:R-:W-:Y:S01]  /*01b0*/  FFMA R7, R3, R6, UR6 ;  /* 0x0000000603077e23 */ /* 0x002fe20008000006 */
[----:B0-----:R-:W-:-:S05]  /*01c0*/  IMAD.WIDE R2, R2, 0x4, R4 ;  /* 0x0000000402027825 */ /* 0x001fca00078e0204 */
[----:B------:R-:W-:Y:S01]  /*01d0*/  STG.E desc[UR4][R2.64], R7 ;  /* 0x0000000702007986 */ /* 0x000fe2000c101904 */
[----:B------:R-:W-:Y:S05]  /*01e0*/  EXIT ;  /* 0x000000000000794d */ /* 0x000fea0003800000 */
        .weak           $__internal_0_$__cuda_sm3x_div_rn_noftz_f32_slowpath
        .type           $__internal_0_$__cuda_sm3x_div_rn_noftz_f32_slowpath,@function
        .size           $__internal_0_$__cuda_sm3x_div_rn_noftz_f32_slowpath,(.L_x_10 - $__internal_0_$__cuda_sm3x_div_rn_noftz_f32_slowpath)
$__internal_0_$__cuda_sm3x_div_rn_noftz_f32_slowpath:
[--C-:B------:R-:W-:Y:S01]  /*01f0*/  SHF.R.U32.HI R6, RZ, 0x17, R3.reuse ;  /* 0x00000017ff067819 */ /* 0x100fe20000011603 */
[--C-:B------:R-:W-:Y:S01]  /*0200*/  IMAD.MOV.U32 R7, RZ, RZ, R0.reuse ;  /* 0x000000ffff077224 */ /* 0x100fe200078e0000 */
[----:B------:R-:W-:Y:S01]  /*0210*/  SHF.R.U32.HI R5, RZ, 0x17, R0 ;  /* 0x00000017ff057819 */ /* 0x000fe20000011600 */
[----:B------:R-:W-:Y:S01]  /*0220*/  IMAD.MOV.U32 R8, RZ, RZ, R3 ;  /* 0x000000ffff087224 */ /* 0x000fe200078e0003 */
[----:B------:R-:W-:Y:S02]  /*0230*/  LOP3.LUT R6, R6, 0xff, RZ, 0xc0, !PT ;  /* 0x000000ff06067812 */ /* 0x000fe400078ec0ff */
[----:B------:R-:W-:-:S03]  /*0240*/  LOP3.LUT R5, R5, 0xff, RZ, 0xc0, !PT ;  /* 0x000000ff05057812 */ /* 0x000fc600078ec0ff */
[----:B------:R-:W-:Y:S02]  /*0250*/  VIADD R11, R6, 0xffffffff ;  /* 0xffffffff060b7836 */ /* 0x000fe40000000000 */
[----:B------:R-:W-:-:S03]  /*0260*/  VIADD R10, R5, 0xffffffff ;  /* 0xffffffff050a7836 */ /* 0x000fc60000000000 */
[----:B------:R-:W-:-:S04]  /*0270*/  ISETP.GT.U32.AND P0, PT, R11, 0xfd, PT ;  /* 0x000000fd0b00780c */ /* 0x000fc80003f04070 */
[----:B------:R-:W-:-:S13]  /*0280*/  ISETP.GT.U32.OR P0, PT, R10, 0xfd, P0 ;  /* 0x000000fd0a00780c */ /* 0x000fda0000704470 */
[----:B------:R-:W-:Y:S01]  /*0290*/  @!P0 IMAD.MOV.U32 R9, RZ, RZ, RZ ;  /* 0x000000ffff098224 */ /* 0x000fe200078e00ff */
[----:B------:R-:W-:Y:S06]  /*02a0*/  @!P0 BRA `(.L_x_1) ;  /* 0x00000000005c8947 */ /* 0x000fec0003800000 */
[----:B------:R-:W-:Y:S02]  /*02b0*/  FSETP.GTU.FTZ.AND P0, PT, |R0|, +INF , PT ;  /* 0x7f8000000000780b */ /* 0x000fe40003f1c200 */
[----:B------:R-:W-:-:S04]  /*02c0*/  FSETP.GTU.FTZ.AND P1, PT, |R3|, +INF , PT ;  /* 0x7f8000000300780b */ /* 0x000fc80003f3c200 */
[----:B------:R-:W-:-:S13]  /*02d0*/  PLOP3.LUT P0, PT, P0, P1, PT, 0xf8, 0x8f ;  /* 0x00000000008f781c */ /* 0x000fda0000703f70 */
[----:B------:R-:W-:Y:S05]  /*02e0*/  @P0 BRA `(.L_x_2) ;  /* 0x0000000400440947 */ /* 0x000fea0003800000 */
[----:B------:R-:W-:-:S13]  /*02f0*/  LOP3.LUT P0, RZ, R8, 0x7fffffff, R7, 0xc8, !PT ;  /* 0x7fffffff08ff7812 */ /* 0x000fda000780c807 */
[----:B------:R-:W-:Y:S05]  /*0300*/  @!P0 BRA `(.L_x_3) ;  /* 0x0000000400348947 */ /* 0x000fea0003800000 */
[C---:B------:R-:W-:Y:S02]  /*0310*/  FSETP.NEU.FTZ.AND P2, PT, |R0|.reuse, +INF , PT ;  /* 0x7f8000000000780b */ /* 0x040fe40003f5d200 */
[----:B------:R-:W-:Y:S02]  /*0320*/  FSETP.NEU.FTZ.AND P1, PT, |R3|, +INF , PT ;  /* 0x7f8000000300780b */ /* 0x000fe40003f3d200 */
[----:B------:R-:W-:-:S11]  /*0330*/  FSETP.NEU.FTZ.AND P0, PT, |R0|, +INF , PT ;  /* 0x7f8000000000780b */ /* 0x000fd60003f1d200 */
[----:B------:R-:W-:Y:S05]  /*0340*/  @!P1 BRA !P2, `(.L_x_3) ;  /* 0x0000000400249947 */ /* 0x000fea0005000000 */
[----:B------:R-:W-:-:S04]  /*0350*/  LOP3.LUT P2, RZ, R7, 0x7fffffff, RZ, 0xc0, !PT ;  /* 0x7fffffff07ff7812 */ /* 0x000fc8000784c0ff */
[----:B------:R-:W-:-:S13]  /*0360*/  PLOP3.LUT P1, PT, P1, P2, PT, 0x2f, 0xf2 ;  /* 0x0000000000f2781c */ /* 0x000fda0000f24577 */
[----:B------:R-:W-:Y:S05]  /*0370*/  @P1 BRA `(.L_x_4) ;  /* 0x0000000400101947 */ /* 0x000fea0003800000 */
[----:B------:R-:W-:-:S04]  /*0380*/  LOP3.LUT P1, RZ, R8, 0x7fffffff, RZ, 0xc0, !PT ;  /* 0x7fffffff08ff7812 */ /* 0x000fc8000782c0ff */
[----:B------:R-:W-:-:S13]  /*0390*/  PLOP3.LUT P0, PT, P0, P1, PT, 0x2f, 0xf2 ;  /* 0x0000000000f2781c */ /* 0x000fda0000702577 */
[----:B------:R-:W-:Y:S05]  /*03a0*/  @P0 BRA `(.L_x_5) ;  /* 0x0000000000f80947 */ /* 0x000fea0003800000 */
[----:B------:R-:W-:Y:S02]  /*03b0*/  ISETP.GE.AND P0, PT, R10, RZ, PT ;  /* 0x000000ff0a00720c */ /* 0x000fe40003f06270 */
[----:B------:R-:W-:-:S11]  /*03c0*/  ISETP.GE.AND P1, PT, R11, RZ, PT ;  /* 0x000000ff0b00720c */ /* 0x000fd60003f26270 */
[----:B------:R-:W-:Y:S02]  /*03d0*/  @P0 IMAD.MOV.U32 R9, RZ, RZ, RZ ;  /* 0x000000ffff090224 */ /* 0x000fe400078e00ff */
[----:B------:R-:W-:Y:S01]  /*03e0*/  @!P0 FFMA R7, R0, 1.84467440737095516160e+19, RZ ;  /* 0x5f80000000078823 */ /* 0x000fe200000000ff */
[----:B------:R-:W-:Y:S02]  /*03f0*/  @!P0 IMAD.MOV.U32 R9, RZ, RZ, -0x40 ;  /* 0xffffffc0ff098424 */ /* 0x000fe400078e00ff */
[----:B------:R-:W-:Y:S02]  /*0400*/  @!P1 FFMA R8, R3, 1.84467440737095516160e+19, RZ ;  /* 0x5f80000003089823 */ /* 0x000fe400000000ff */
[----:B------:R-:W-:-:S07]  /*0410*/  @!P1 VIADD R9, R9, 0x40 ;  /* 0x0000004009099836 */ /* 0x000fce0000000000 */
.L_x_1:
[----:B------:R-:W-:Y:S01]  /*0420*/  LEA R3, R6, 0xc0800000, 0x17 ;  /* 0xc080000006037811 */ /* 0x000fe200078eb8ff */
[----:B------:R-:W-:-:S04]  /*0430*/  VIADD R5, R5, 0xffffff81 ;  /* 0xffffff8105057836 */ /* 0x000fc80000000000 */
[----:B------:R-:W-:Y:S01]  /*0440*/  IMAD.IADD R3, R8, 0x1, -R3 ;  /* 0x0000000108037824 */ /* 0x000fe200078e0a03 */
[C---:B------:R-:W-:Y:S01]  /*0450*/  IADD3 R6, PT, PT, R5.reuse, 0x7f, -R6 ;  /* 0x0000007f05067810 */ /* 0x040fe20007ffe806 */
[----:B------:R-:W-:Y:S02]  /*0460*/  IMAD R0, R5, -0x800000, R7 ;  /* 0xff80000005007824 */ /* 0x000fe400078e0207 */
[----:B------:R-:W0:Y:S01]  /*0470*/  MUFU.RCP R8, R3 ;  /* 0x0000000300087308 */ /* 0x000e220000001000 */
[----:B------:R-:W-:Y:S01]  /*0480*/  FADD.FTZ R11, -R3, -RZ ;  /* 0x800000ff030b7221 */ /* 0x000fe20000010100 */
[----:B------:R-:W-:-:S03]  /*0490*/  IMAD.IADD R6, R6, 0x1, R9 ;  /* 0x0000000106067824 */ /* 0x000fc600078e0209 */
[----:B0-----:R-:W-:-:S04]  /*04a0*/  FFMA R13, R8, R11, 1 ;  /* 0x3f800000080d7423 */ /* 0x001fc8000000000b */
[----:B------:R-:W-:-:S04]  /*04b0*/  FFMA R10, R8, R13, R8 ;  /* 0x0000000d080a7223 */ /* 0x000fc80000000008 */
[----:B------:R-:W-:-:S04]  /*04c0*/  FFMA R7, R0, R10, RZ ;  /* 0x0000000a00077223 */ /* 0x000fc800000000ff */
[----:B------:R-:W-:-:S04]  /*04d0*/  FFMA R8, R11, R7, R0 ;  /* 0x000000070b087223 */ /* 0x000fc80000000000 */
[----:B------:R-:W-:-:S04]  /*04e0*/  FFMA R7, R10, R8, R7 ;  /* 0x000000080a077223 */ /* 0x000fc80000000007 */
[----:B------:R-:W-:-:S04]  /*04f0*/  FFMA R8, R11, R7, R0 ;  /* 0x000000070b087223 */ /* 0x000fc80000000000 */
[----:B------:R-:W-:-:S05]  /*0500*/  FFMA R0, R10, R8, R7 ;  /* 0x000000080a007223 */ /* 0x000fca0000000007 */
[----:B------:R-:W-:-:S04]  /*0510*/  SHF.R.U32.HI R3, RZ, 0x17, R0 ;  /* 0x00000017ff037819 */ /* 0x000fc80000011600 */
[----:B------:R-:W-:-:S05]  /*0520*/  LOP3.LUT R3, R3, 0xff, RZ, 0xc0, !PT ;  /* 0x000000ff03037812 */ /* 0x000fca00078ec0ff */
[----:B------:R-:W-:-:S04]  /*0530*/  IMAD.IADD R9, R3, 0x1, R6 ;  /* 0x0000000103097824 */ /* 0x000fc800078e0206 */
[----:B------:R-:W-:-:S05]  /*0540*/  VIADD R3, R9, 0xffffffff ;  /* 0xffffffff09037836 */ /* 0x000fca0000000000 */
[----:B------:R-:W-:-:S13]  /*0550*/  ISETP.GE.U32.AND P0, PT, R3, 0xfe, PT ;  /* 0x000000fe0300780c */ /* 0x000fda0003f06070 */
[----:B------:R-:W-:Y:S05]  /*0560*/  @!P0 BRA `(.L_x_6) ;  /* 0x0000000000808947 */ /* 0x000fea0003800000 */
[----:B------:R-:W-:-:S13]  /*0570*/  ISETP.GT.AND P0, PT, R9, 0xfe, PT ;  /* 0x000000fe0900780c */ /* 0x000fda0003f04270 */
[----:B------:R-:W-:Y:S05]  /*0580*/  @P0 BRA `(.L_x_7) ;  /* 0x00000000006c0947 */ /* 0x000fea0003800000 */
[----:B------:R-:W-:-:S13]  /*0590*/  ISETP.GE.AND P0, PT, R9, 0x1, PT ;  /* 0x000000010900780c */ /* 0x000fda0003f06270 */
[----:B------:R-:W-:Y:S05]  /*05a0*/  @P0 BRA `(.L_x_8) ;  /* 0x0000000000980947 */ /* 0x000fea0003800000 */
[----:B------:R-:W-:Y:S02]  /*05b0*/  ISETP.GE.AND P0, PT, R9, -0x18, PT ;  /* 0xffffffe80900780c */ /* 0x000fe40003f06270 */
[----:B------:R-:W-:-:S11]  /*05c0*/  LOP3.LUT R0, R0, 0x80000000, RZ, 0xc0, !PT ;  /* 0x8000000000007812 */ /* 0x000fd600078ec0ff */
[----:B------:R-:W-:Y:S05]  /*05d0*/  @!P0 BRA `(.L_x_8) ;  /* 0x00000000008c8947 */ /* 0x000fea0003800000 */
[CCC-:B------:R-:W-:Y:S01]  /*05e0*/  FFMA.RZ R3, R10.reuse, R8.reuse, R7.reuse ;  /* 0x000000080a037223 */ /* 0x1c0fe2000000c007 */
[CCC-:B------:R-:W-:Y:S01]  /*05f0*/  FFMA.RM R6, R10.reuse, R8.reuse, R7.reuse ;  /* 0x000000080a067223 */ /* 0x1c0fe20000004007 */
[C---:B------:R-:W-:Y:S02]  /*0600*/  ISETP.NE.AND P2, PT, R9.reuse, RZ, PT ;  /* 0x000000ff0900720c */ /* 0x040fe40003f45270 */
[----:B------:R-:W-:Y:S02]  /*0610*/  ISETP.NE.AND P1, PT, R9, RZ, PT ;  /* 0x000000ff0900720c */ /* 0x000fe40003f25270 */
[----:B------:R-:W-:Y:S01]  /*0620*/  LOP3.LUT R5, R3, 0x7fffff, RZ, 0xc0, !PT ;  /* 0x007fffff03057812 */ /* 0x000fe200078ec0ff */
[----:B------:R-:W-:Y:S01]  /*0630*/  FFMA.RP R3, R10, R8, R7 ;  /* 0x000000080a037223 */ /* 0x000fe20000008007 */
[----:B------:R-:W-:Y:S02]  /*0640*/  VIADD R8, R9, 0x20 ;  /* 0x0000002009087836 */ /* 0x000fe40000000000 */
[----:B------:R-:W-:Y:S01]  /*0650*/  LOP3.LUT R5, R5, 0x800000, RZ, 0xfc, !PT ;  /* 0x0080000005057812 */ /* 0x000fe200078efcff */
[----:B------:R-:W-:Y:S01]  /*0660*/  IMAD.MOV R7, RZ, RZ, -R9 ;  /* 0x000000ffff077224 */ /* 0x000fe200078e0a09 */
[----:B------:R-:W-:-:S02]  /*0670*/  FSETP.NEU.FTZ.AND P0, PT, R3, R6, PT ;  /* 0x000000060300720b */ /* 0x000fc40003f1d000 */
[----:B------:R-:W-:Y:S02]  /*0680*/  SHF.L.U32 R8, R5, R8, RZ ;  /* 0x0000000805087219 */ /* 0x000fe400000006ff */
[----:B------:R-:W-:Y:S02]  /*0690*/  SEL R6, R7, RZ, P2 ;  /* 0x000000ff07067207 */ /* 0x000fe40001000000 */
[----:B------:R-:W-:Y:S02]  /*06a0*/  ISETP.NE.AND P1, PT, R8, RZ, P1 ;  /* 0x000000ff0800720c */ /* 0x000fe40000f25270 */
[----:B------:R-:W-:Y:S02]  /*06b0*/  SHF.R.U32.HI R6, RZ, R6, R5 ;  /* 0x00000006ff067219 */ /* 0x000fe40000011605 */
[----:B------:R-:W-:Y:S02]  /*06c0*/  PLOP3.LUT P0, PT, P0, P1, PT, 0xf8, 0x8f ;  /* 0x00000000008f781c */ /* 0x000fe40000703f70 */
[----:B------:R-:W-:-:S02]  /*06d0*/  SHF.R.U32.HI R8, RZ, 0x1, R6 ;  /* 0x00000001ff087819 */ /* 0x000fc40000011606 */
[----:B------:R-:W-:-:S04]  /*06e0*/  SEL R3, RZ, 0x1, !P0 ;  /* 0x00000001ff037807 */ /* 0x000fc80004000000 */
[----:B------:R-:W-:-:S04]  /*06f0*/  LOP3.LUT R3, R3, 0x1, R8, 0xf8, !PT ;  /* 0x0000000103037812 */ /* 0x000fc800078ef808 */
[----:B------:R-:W-:-:S05]  /*0700*/  LOP3.LUT R3, R3, R6, RZ, 0xc0, !PT ;  /* 0x0000000603037212 */ /* 0x000fca00078ec0ff */
[----:B------:R-:W-:-:S05]  /*0710*/  IMAD.IADD R3, R8, 0x1, R3 ;  /* 0x0000000108037824 */ /* 0x000fca00078e0203 */
[----:B------:R-:W-:Y:S01]  /*0720*/  LOP3.LUT R0, R3, R0, RZ, 0xfc, !PT ;  /* 0x0000000003007212 */ /* 0x000fe200078efcff */
[----:B------:R-:W-:Y:S06]  /*0730*/  BRA `(.L_x_8) ;  /* 0x0000000000347947 */ /* 0x000fec0003800000 */
.L_x_7:
[----:B------:R-:W-:-:S04]  /*0740*/  LOP3.LUT R0, R0, 0x80000000, RZ, 0xc0, !PT ;  /* 0x8000000000007812 */ /* 0x000fc800078ec0ff */
[----:B------:R-:W-:Y:S01]  /*0750*/  LOP3.LUT R0, R0, 0x7f800000, RZ, 0xfc, !PT ;  /* 0x7f80000000007812 */ /* 0x000fe200078efcff */
[----:B------:R-:W-:Y:S06]  /*0760*/  BRA `(.L_x_8) ;  /* 0x0000000000287947 */ /* 0x000fec0003800000 */
.L_x_6:
[----:B------:R-:W-:Y:S01]  /*0770*/  IMAD R0, R6, 0x800000, R0 ;  /* 0x0080000006007824 */ /* 0x000fe200078e0200 */
[----:B------:R-:W-:Y:S06]  /*0780*/  BRA `(.L_x_8) ;  /* 0x0000000000207947 */ /* 0x000fec0003800000 */
.L_x_5:
[----:B------:R-:W-:-:S04]  /*0790*/  LOP3.LUT R0, R8, 0x80000000, R7, 0x48, !PT ;  /* 0x8000000008007812 */ /* 0x000fc800078e4807 */
[----:B------:R-:W-:Y:S01]  /*07a0*/  LOP3.LUT R0, R0, 0x7f800000, RZ, 0xfc, !PT ;  /* 0x7f80000000007812 */ /* 0x000fe200078efcff */
[----:B------:R-:W-:Y:S06]  /*07b0*/  BRA `(.L_x_8) ;  /* 0x0000000000147947 */ /* 0x000fec0003800000 */
.L_x_4:
[----:B------:R-:W-:Y:S01]  /*07c0*/  LOP3.LUT R0, R8, 0x80000000, R7, 0x48, !PT ;  /* 0x8000000008007812 */ /* 0x000fe200078e4807 */
[----:B------:R-:W-:Y:S06]  /*07d0*/  BRA `(.L_x_8) ;  /* 0x00000000000c7947 */ /* 0x000fec0003800000 */
.L_x_3:
[----:B------:R-:W0:Y:S01]  /*07e0*/  MUFU.RSQ R0, -QNAN ;  /* 0xffc0000000007908 */ /* 0x000e220000001400 */
[----:B------:R-:W-:Y:S05]  /*07f0*/  BRA `(.L_x_8) ;  /* 0x0000000000047947 */ /* 0x000fea0003800000 */
.L_x_2:
[----:B------:R-:W-:-:S07]  /*0800*/  FADD.FTZ R0, R0, R3 ;  /* 0x0000000300007221 */ /* 0x000fce0000010000 */
.L_x_8:
[----:B------:R-:W-:-:S04]  /*0810*/  IMAD.MOV.U32 R5, RZ, RZ, 0x0 ;  /* 0x00000000ff057424 */ /* 0x000fc800078e00ff */
[----:B0-----:R-:W-:Y:S05]  /*0820*/  RET.REL.NODEC R4 `(_Z24compute_histogram_kernelPfiff) ;  /* 0xfffffff404f47950 */ /* 0x001fea0003c3ffff */
.L_x_9:
[----:B------:R-:W-:-:S00]  /*0830*/  BRA `(.L_x_9) ;  /* 0xfffffffc00fc7947 */ /* 0x000fc0000383ffff */
[----:B------:R-:W-:-:S00]  /*0840*/  NOP ;  /* 0x0000000000007918 */ /* 0x000fc00000000000 */
        /* <DEDUP_REMOVED lines=11> */
.L_x_10:


//--------------------- .nv.shared.reserved.0     --------------------------
	.section	.nv.shared.reserved.0,"aw",@nobits
	.weak		__nv_reservedSMEM_offset_0_alias
	.size		__nv_reservedSMEM_offset_0_alias, 0, 64
	.other		__nv_reservedSMEM_offset_0_alias,@"STO_CUDA_RESERVED_SHARED STV_DEFAULT"
__nv_reservedSMEM_offset_0_alias:
	.zero		0
	.zero		64


//--------------------- .nv.constant0._Z24compute_histogram_kernelPfiff --------------------------
	.section	.nv.constant0._Z24compute_histogram_kernelPfiff,"a",@progbits
	.sectionflags	@""
	.align	4
.nv.constant0._Z24compute_histogram_kernelPfiff:
	.zero		916


//--------------------- SYMBOLS --------------------------

	.type		.nv.reservedSmem.offset0,@object
	.size		.nv.reservedSmem.offset0,0x4
